	.headerflags	@"EF_CUDA_TEXMODE_UNIFIED EF_CUDA_64BIT_ADDRESS EF_CUDA_ACCELERATORS EF_CUDA_SM90 EF_CUDA_VIRTUAL_SM(EF_CUDA_SM90)"
	.elftype	@"ET_EXEC"


//--------------------- .nv.info                  --------------------------
	.section	.nv.info,"",@"SHT_CUDA_INFO"
	.align	4


	//----- nvinfo : EIATTR_REGCOUNT
	.align		4
        /*0000*/ 	.byte	0x04, 0x2f
        /*0002*/ 	.short	(.L_1 - .L_0)
	.align		4
.L_0:
        /*0004*/ 	.word	index@(triton_poi_fused_convolution_relu_11)
        /*0008*/ 	.word	0x0000000c


	//----- nvinfo : EIATTR_MIN_STACK_SIZE
	.align		4
.L_1:
        /*000c*/ 	.byte	0x04, 0x12
        /*000e*/ 	.short	(.L_3 - .L_2)
	.align		4
.L_2:
        /*0010*/ 	.word	index@(triton_poi_fused_convolution_relu_11)
        /*0014*/ 	.word	0x00000000


	//----- nvinfo : EIATTR_FRAME_SIZE
	.align		4
.L_3:
        /*0018*/ 	.byte	0x04, 0x11
        /*001a*/ 	.short	(.L_5 - .L_4)
	.align		4
.L_4:
        /*001c*/ 	.word	index@(triton_poi_fused_convolution_relu_11)
        /*0020*/ 	.word	0x00000000


	//----- nvinfo : EIATTR_MIN_STACK_SIZE
	.align		4
.L_5:
        /*0024*/ 	.byte	0x04, 0x12
        /*0026*/ 	.short	(.L_7 - .L_6)
	.align		4
.L_6:
        /*0028*/ 	.word	index@(triton_poi_fused_convolution_relu_11)
        /*002c*/ 	.word	0x00000000
.L_7:


//--------------------- .nv.info.triton_poi_fused_convolution_relu_11 --------------------------
	.section	.nv.info.triton_poi_fused_convolution_relu_11,"",@"SHT_CUDA_INFO"
	.sectionflags	@""
	.align	4


	//----- nvinfo : EIATTR_CUDA_API_VERSION
	.align		4
        /*0000*/ 	.byte	0x04, 0x37
        /*0002*/ 	.short	(.L_9 - .L_8)
.L_8:
        /*0004*/ 	.word	0x0000007c


	//----- nvinfo : EIATTR_KPARAM_INFO
	.align		4
.L_9:
        /*0008*/ 	.byte	0x04, 0x17
        /*000a*/ 	.short	(.L_11 - .L_10)
.L_10:
        /*000c*/ 	.word	0x00000000
        /*0010*/ 	.short	0x0002
        /*0012*/ 	.short	0x0010
        /*0014*/ 	.byte	0x00, 0xf0, 0x11, 0x00


	//----- nvinfo : EIATTR_KPARAM_INFO
	.align		4
.L_11:
        /*0018*/ 	.byte	0x04, 0x17
        /*001a*/ 	.short	(.L_13 - .L_12)
.L_12:
        /*001c*/ 	.word	0x00000000
        /*0020*/ 	.short	0x0001
        /*0022*/ 	.short	0x0008
        /*0024*/ 	.byte	0x00, 0xf4, 0x21, 0x00


	//----- nvinfo : EIATTR_KPARAM_INFO
	.align		4
.L_13:
        /*0028*/ 	.byte	0x04, 0x17
        /*002a*/ 	.short	(.L_15 - .L_14)
.L_14:
        /*002c*/ 	.word	0x00000000
        /*0030*/ 	.short	0x0000
        /*0032*/ 	.short	0x0000
        /*0034*/ 	.byte	0x00, 0xf4, 0x21, 0x00


	//----- nvinfo : EIATTR_SPARSE_MMA_MASK
	.align		4
.L_15:
        /*0038*/ 	.byte	0x03, 0x50
        /*003a*/ 	.short	0x0000


	//----- nvinfo : EIATTR_MAXREG_COUNT
	.align		4
        /*003c*/ 	.byte	0x03, 0x1b
        /*003e*/ 	.short	0x00ff


	//----- nvinfo : EIATTR_EXIT_INSTR_OFFSETS
	.align		4
        /*0040*/ 	.byte	0x04, 0x1c
        /*0042*/ 	.short	(.L_17 - .L_16)


	//   ....[0]....
.L_16:
        /*0044*/ 	.word	0x00000210


	//----- nvinfo : EIATTR_REQNTID
	.align		4
.L_17:
        /*0048*/ 	.byte	0x04, 0x10
        /*004a*/ 	.short	(.L_19 - .L_18)
.L_18:
        /*004c*/ 	.word	0x00000080
        /*0050*/ 	.word	0x00000001
        /*0054*/ 	.word	0x00000001


	//----- nvinfo : EIATTR_CBANK_PARAM_SIZE
	.align		4
.L_19:
        /*0058*/ 	.byte	0x03, 0x19
        /*005a*/ 	.short	0x0014


	//----- nvinfo : EIATTR_PARAM_CBANK
	.align		4
        /*005c*/ 	.byte	0x04, 0x0a
        /*005e*/ 	.short	(.L_21 - .L_20)
	.align		4
.L_20:
        /*0060*/ 	.word	index@(.nv.constant0.triton_poi_fused_convolution_relu_11)
        /*0064*/ 	.short	0x0210
        /*0066*/ 	.short	0x0014


	//----- nvinfo : EIATTR_SW_WAR
	.align		4
.L_21:
        /*0068*/ 	.byte	0x04, 0x36
        /*006a*/ 	.short	(.L_23 - .L_22)
.L_22:
        /*006c*/ 	.word	0x00000008
.L_23:


//--------------------- .nv.callgraph             --------------------------
	.section	.nv.callgraph,"",@"SHT_CUDA_CALLGRAPH"
	.align	4
	.sectionentsize	8
	.align		4
        /*0000*/ 	.word	0x00000000
	.align		4
        /*0004*/ 	.word	0xffffffff
	.align		4
        /*0008*/ 	.word	0x00000000
	.align		4
        /*000c*/ 	.word	0xfffffffe
	.align		4
        /*0010*/ 	.word	0x00000000
	.align		4
        /*0014*/ 	.word	0xfffffffd
	.align		4
        /*0018*/ 	.word	0x00000000
	.align		4
        /*001c*/ 	.word	0xfffffffc


//--------------------- .text.triton_poi_fused_convolution_relu_11 --------------------------
	.section	.text.triton_poi_fused_convolution_relu_11,"ax",@progbits
	.align	128
        .global         triton_poi_fused_convolution_relu_11
        .type           triton_poi_fused_convolution_relu_11,@function
        .size           triton_poi_fused_convolution_relu_11,(.L_x_1 - triton_poi_fused_convolution_relu_11)
        .other          triton_poi_fused_convolution_relu_11,@"STO_CUDA_ENTRY STV_DEFAULT"
triton_poi_fused_convolution_relu_11:
.text.triton_poi_fused_convolution_relu_11:
[----:B------:R-:W-:Y:S01]  /*0000*/  LDC R1, c[0x0][0x28] ;  /* 0x00000a00ff017b82 */ /* 0x000fe20000000800 */
[----:B------:R-:W1:Y:S07]  /*0010*/  S2R R0, SR_TID.X ;  /* 0x0000000000007919 */ /* 0x000e6e0000002100 */
[----:B------:R-:W2:Y:S01]  /*0020*/  LDC.64 R8, c[0x0][0x218] ;  /* 0x00008600ff087b82 */ /* 0x000ea20000000a00 */
[----:B------:R-:W-:Y:S01]  /*0030*/  ULDC.64 UR4, c[0x0][0x208] ;  /* 0x0000820000047ab9 */ /* 0x000fe20000000a00 */
[----:B------:R-:W3:Y:S06]  /*0040*/  S2R R5, SR_CTAID.X ;  /* 0x0000000000057919 */ /* 0x000eec0000002500 */
[----:B------:R-:W4:Y:S01]  /*0050*/  LDC.64 R2, c[0x0][0x210] ;  /* 0x00008400ff027b82 */ /* 0x000f220000000a00 */
[----:B-1----:R-:W-:-:S05]  /*0060*/  IMAD.SHL.U32 R0, R0, 0x4, RZ ;  /* 0x0000000400007824 */ /* 0x002fca00078e00ff */
[----:B------:R-:W-:-:S05]  /*0070*/  LOP3.LUT R0, R0, 0x1fc, RZ, 0xc0, !PT ;  /* 0x000001fc00007812 */ /* 0x000fca00078ec0ff */
[----:B---3--:R-:W-:-:S04]  /*0080*/  IMAD R5, R5, 0x200, R0 ;  /* 0x0000020005057824 */ /* 0x008fc800078e0200 */
[----:B------:R-:W-:-:S04]  /*0090*/  IMAD.HI R0, R5, 0x38e38e39, RZ ;  /* 0x38e38e3905007827 */ /* 0x000fc800078e02ff */
[----:B----4-:R-:W-:Y:S01]  /*00a0*/  IMAD.WIDE R2, R5, 0x4, R2 ;  /* 0x0000000405027825 */ /* 0x010fe200078e0202 */
[----:B------:R-:W-:-:S04]  /*00b0*/  SHF.R.U32.HI R7, RZ, 0x1f, R0 ;  /* 0x0000001fff077819 */ /* 0x000fc80000011600 */
[----:B------:R-:W-:-:S04]  /*00c0*/  LEA.HI.SX32 R7, R0, R7, 0x1d ;  /* 0x0000000700077211 */ /* 0x000fc800078feaff */
[----:B------:R-:W-:-:S04]  /*00d0*/  SHF.R.S32.HI R0, RZ, 0x1f, R7 ;  /* 0x0000001fff007819 */ /* 0x000fc80000011407 */
[----:B------:R-:W-:-:S04]  /*00e0*/  LEA.HI R0, R0, R7, RZ, 0x8 ;  /* 0x0000000700007211 */ /* 0x000fc800078f40ff */
[----:B------:R-:W-:-:S05]  /*00f0*/  LOP3.LUT R0, R0, 0xffffff00, RZ, 0xc0, !PT ;  /* 0xffffff0000007812 */ /* 0x000fca00078ec0ff */
[----:B------:R-:W-:-:S04]  /*0100*/  IMAD.IADD R7, R7, 0x1, -R0 ;  /* 0x0000000107077824 */ /* 0x000fc800078e0a00 */
[----:B--2---:R-:W-:Y:S02]  /*0110*/  IMAD.WIDE R8, R7, 0x4, R8 ;  /* 0x0000000407087825 */ /* 0x004fe400078e0208 */
[----:B------:R-:W2:Y:S04]  /*0120*/  LDG.E.128 R4, desc[UR4][R2.64] ;  /* 0x0000000402047981 */ /* 0x000ea8000c1e1d00 */
[----:B------:R-:W2:Y:S02]  /*0130*/  LDG.E.EL R8, desc[UR4][R8.64] ;  /* 0x0000000408087981 */ /* 0x000ea4000c2e1900 */
[CC--:B--2---:R-:W-:Y:S01]  /*0140*/  FSETP.GEU.AND P2, PT, R5.reuse, -R8.reuse, PT ;  /* 0x800000080500720b */ /* 0x0c4fe20003f4e000 */
[--C-:B------:R-:W-:Y:S01]  /*0150*/  FADD R5, R5, R8.reuse ;  /* 0x0000000805057221 */ /* 0x100fe20000000000 */
[CC--:B------:R-:W-:Y:S01]  /*0160*/  FSETP.GEU.AND P1, PT, R6.reuse, -R8.reuse, PT ;  /* 0x800000080600720b */ /* 0x0c0fe20003f2e000 */
[--C-:B------:R-:W-:Y:S01]  /*0170*/  FADD R6, R6, R8.reuse ;  /* 0x0000000806067221 */ /* 0x100fe20000000000 */
[CC--:B------:R-:W-:Y:S01]  /*0180*/  FSETP.GEU.AND P0, PT, R7.reuse, -R8.reuse, PT ;  /* 0x800000080700720b */ /* 0x0c0fe20003f0e000 */
[--C-:B------:R-:W-:Y:S01]  /*0190*/  FADD R7, R7, R8.reuse ;  /* 0x0000000807077221 */ /* 0x100fe20000000000 */
[C---:B------:R-:W-:Y:S01]  /*01a0*/  FADD R0, R4.reuse, R8 ;  /* 0x0000000804007221 */ /* 0x040fe20000000000 */
[----:B------:R-:W-:-:S02]  /*01b0*/  FSETP.GEU.AND P3, PT, R4, -R8, PT ;  /* 0x800000080400720b */ /* 0x000fc40003f6e000 */
[----:B------:R-:W-:Y:S02]  /*01c0*/  SEL R5, R5, RZ, P2 ;  /* 0x000000ff05057207 */ /* 0x000fe40001000000 */
[----:B------:R-:W-:Y:S02]  /*01d0*/  SEL R6, R6, RZ, P1 ;  /* 0x000000ff06067207 */ /* 0x000fe40000800000 */
[----:B------:R-:W-:Y:S02]  /*01e0*/  SEL R7, R7, RZ, P0 ;  /* 0x000000ff07077207 */ /* 0x000fe40000000000 */
[----:B------:R-:W-:-:S05]  /*01f0*/  SEL R4, R0, RZ, P3 ;  /* 0x000000ff00047207 */ /* 0x000fca0001800000 */
[----:B------:R-:W-:Y:S01]  /*0200*/  STG.E.128 desc[UR4][R2.64], R4 ;  /* 0x0000000402007986 */ /* 0x000fe2000c101d04 */
[----:B------:R-:W-:Y:S05]  /*0210*/  EXIT ;  /* 0x000000000000794d */ /* 0x000fea0003800000 */
.L_x_0:
[----:B------:R-:W-:-:S00]  /*0220*/  BRA `(.L_x_0) ;  /* 0xfffffffc00fc7947 */ /* 0x000fc0000383ffff */
[----:B------:R-:W-:-:S00]  /*0230*/  NOP ;  /* 0x0000000000007918 */ /* 0x000fc00000000000 */
        /* <DEDUP_REMOVED lines=12> */
.L_x_1:


//--------------------- .nv.constant0.triton_poi_fused_convolution_relu_11 --------------------------
	.section	.nv.constant0.triton_poi_fused_convolution_relu_11,"a",@progbits
	.sectionflags	@""
	.align	4
.nv.constant0.triton_poi_fused_convolution_relu_11:
	.zero		548
